//
// Generated by NVIDIA NVVM Compiler
//
// Compiler Build ID: CL-36424714
// Cuda compilation tools, release 13.0, V13.0.88
// Based on NVVM 20.0.0
//

.version 9.0
.target sm_100
.address_size 64

	// .globl	_Z12vecAddKernelPKfS0_Pfl

.visible .entry _Z12vecAddKernelPKfS0_Pfl(
	.param .u64 .ptr .align 1 _Z12vecAddKernelPKfS0_Pfl_param_0,
	.param .u64 .ptr .align 1 _Z12vecAddKernelPKfS0_Pfl_param_1,
	.param .u64 .ptr .align 1 _Z12vecAddKernelPKfS0_Pfl_param_2,
	.param .u64 _Z12vecAddKernelPKfS0_Pfl_param_3
)
{
	.reg .pred 	%p<2>;
	.reg .b32 	%r<5>;
	.reg .b32 	%f<4>;
	.reg .b64 	%rd<13>;

	ld.param.u64 	%rd2, [_Z12vecAddKernelPKfS0_Pfl_param_0];
	ld.param.u64 	%rd3, [_Z12vecAddKernelPKfS0_Pfl_param_1];
	ld.param.u64 	%rd4, [_Z12vecAddKernelPKfS0_Pfl_param_2];
	ld.param.u64 	%rd5, [_Z12vecAddKernelPKfS0_Pfl_param_3];
	mov.u32 	%r1, %ntid.x;
	mov.u32 	%r2, %ctaid.x;
	mov.u32 	%r3, %tid.x;
	mad.lo.s32 	%r4, %r1, %r2, %r3;
	cvt.u64.u32 	%rd1, %r4;
	setp.le.s64 	%p1, %rd5, %rd1;
	@%p1 bra 	$L__BB0_2;
	cvta.to.global.u64 	%rd6, %rd2;
	cvta.to.global.u64 	%rd7, %rd3;
	cvta.to.global.u64 	%rd8, %rd4;
	shl.b64 	%rd9, %rd1, 2;
	add.s64 	%rd10, %rd6, %rd9;
	ld.global.f32 	%f1, [%rd10];
	add.s64 	%rd11, %rd7, %rd9;
	ld.global.f32 	%f2, [%rd11];
	add.f32 	%f3, %f1, %f2;
	add.s64 	%rd12, %rd8, %rd9;
	st.global.f32 	[%rd12], %f3;
$L__BB0_2:
	ret;

}


// ===== COMPILED SASS (sm_100) =====

	.target	sm_100

	.elftype	@"ET_EXEC"


//--------------------- .note.nv.tkinfo           --------------------------
	.section	.note.nv.tkinfo,"",@"SHT_NOTE"
	.sectionflags	@"SHF_NOTE_NV_TKINFO"
	.tkinfo
        /*0018*/ 	.word	0x00000002
        /*0030*/ 	.string	""
        /*0030*/ 	.string	"ptxas"
        /*0030*/ 	.string	"Cuda compilation tools, release 13.0, V13.0.88"
        /*0030*/ 	.string	"Build cuda_13.0.r13.0/compiler.36424714_0"
        /*0030*/ 	.string	"-arch sm_100 -m 64 "



//--------------------- .note.nv.cuinfo           --------------------------
	.section	.note.nv.cuinfo,"",@"SHT_NOTE"
	.sectionflags	@"SHF_NOTE_NV_CUINFO"
        /*0018*/ 	.short	0x0002
        /*001a*/ 	.short	0x0064
        /*001c*/ 	.short	0x0082
	.zero		2


//--------------------- .nv.info                  --------------------------
	.section	.nv.info,"",@"SHT_CUDA_INFO"
	.align	4


	//----- nvinfo : EIATTR_REGCOUNT
	.align		4
        /*0000*/ 	.byte	0x04, 0x2f
        /*0002*/ 	.short	(.L_1 - .L_0)
	.align		4
.L_0:
        /*0004*/ 	.word	index@(_Z12vecAddKernelPKfS0_Pfl)
        /*0008*/ 	.word	0x0000000c


	//----- nvinfo : EIATTR_FRAME_SIZE
	.align		4
.L_1:
        /*000c*/ 	.byte	0x04, 0x11
        /*000e*/ 	.short	(.L_3 - .L_2)
	.align		4
.L_2:
        /*0010*/ 	.word	index@(_Z12vecAddKernelPKfS0_Pfl)
        /*0014*/ 	.word	0x00000000


	//----- nvinfo : EIATTR_MIN_STACK_SIZE
	.align		4
.L_3:
        /*0018*/ 	.byte	0x04, 0x12
        /*001a*/ 	.short	(.L_5 - .L_4)
	.align		4
.L_4:
        /*001c*/ 	.word	index@(_Z12vecAddKernelPKfS0_Pfl)
        /*0020*/ 	.word	0x00000000
.L_5:


//--------------------- .nv.compat                --------------------------
	.section	.nv.compat,"",@"SHT_CUDA_COMPAT_INFO"
	.align	4
        /*0000*/ 	.byte	0x02, 0x09, 0x00, 0x00, 0x02, 0x02, 0x01, 0x00, 0x02, 0x05, 0x05, 0x00, 0x03, 0x07, 0x01, 0x01
        /*0010*/ 	.byte	0x02, 0x03, 0x00, 0x00, 0x02, 0x06, 0x01, 0x00, 0x04, 0x0b, 0x08, 0x00, 0x09, 0x00, 0x00, 0x00
        /*0020*/ 	.byte	0x00, 0x00, 0x00, 0x00


//--------------------- .nv.info._Z12vecAddKernelPKfS0_Pfl --------------------------
	.section	.nv.info._Z12vecAddKernelPKfS0_Pfl,"",@"SHT_CUDA_INFO"
	.sectionflags	@""
	.align	4


	//----- nvinfo : EIATTR_CUDA_API_VERSION
	.align		4
        /*0000*/ 	.byte	0x04, 0x37
        /*0002*/ 	.short	(.L_7 - .L_6)
.L_6:
        /*0004*/ 	.word	0x00000082


	//----- nvinfo : EIATTR_KPARAM_INFO
	.align		4
.L_7:
        /*0008*/ 	.byte	0x04, 0x17
        /*000a*/ 	.short	(.L_9 - .L_8)
.L_8:
        /*000c*/ 	.word	0x00000000
        /*0010*/ 	.short	0x0003
        /*0012*/ 	.short	0x0018
        /*0014*/ 	.byte	0x00, 0xf0, 0x21, 0x00


	//----- nvinfo : EIATTR_KPARAM_INFO
	.align		4
.L_9:
        /*0018*/ 	.byte	0x04, 0x17
        /*001a*/ 	.short	(.L_11 - .L_10)
.L_10:
        /*001c*/ 	.word	0x00000000
        /*0020*/ 	.short	0x0002
        /*0022*/ 	.short	0x0010
        /*0024*/ 	.byte	0x00, 0xf5, 0x21, 0x00


	//----- nvinfo : EIATTR_KPARAM_INFO
	.align		4
.L_11:
        /*0028*/ 	.byte	0x04, 0x17
        /*002a*/ 	.short	(.L_13 - .L_12)
.L_12:
        /*002c*/ 	.word	0x00000000
        /*0030*/ 	.short	0x0001
        /*0032*/ 	.short	0x0008
        /*0034*/ 	.byte	0x00, 0xf5, 0x21, 0x00


	//----- nvinfo : EIATTR_KPARAM_INFO
	.align		4
.L_13:
        /*0038*/ 	.byte	0x04, 0x17
        /*003a*/ 	.short	(.L_15 - .L_14)
.L_14:
        /*003c*/ 	.word	0x00000000
        /*0040*/ 	.short	0x0000
        /*0042*/ 	.short	0x0000
        /*0044*/ 	.byte	0x00, 0xf5, 0x21, 0x00


	//----- nvinfo : EIATTR_SPARSE_MMA_MASK
	.align		4
.L_15:
        /*0048*/ 	.byte	0x03, 0x50
        /*004a*/ 	.short	0x0000


	//----- nvinfo : EIATTR_MAXREG_COUNT
	.align		4
        /*004c*/ 	.byte	0x03, 0x1b
        /*004e*/ 	.short	0x00ff


	//----- nvinfo : EIATTR_MERCURY_ISA_VERSION
	.align		4
        /*0050*/ 	.byte	0x03, 0x5f
        /*0052*/ 	.short	0x0101


	//----- nvinfo : EIATTR_VRC_CTA_INIT_COUNT
	.align		4
        /*0054*/ 	.byte	0x02, 0x4a
	.zero		1
	.zero		1


	//----- nvinfo : EIATTR_EXIT_INSTR_OFFSETS
	.align		4
        /*0058*/ 	.byte	0x04, 0x1c
        /*005a*/ 	.short	(.L_17 - .L_16)


	//   ....[0]....
.L_16:
        /*005c*/ 	.word	0x00000080


	//   ....[1]....
        /*0060*/ 	.word	0x00000180


	//----- nvinfo : EIATTR_CBANK_PARAM_SIZE
	.align		4
.L_17:
        /*0064*/ 	.byte	0x03, 0x19
        /*0066*/ 	.short	0x0020


	//----- nvinfo : EIATTR_PARAM_CBANK
	.align		4
        /*0068*/ 	.byte	0x04, 0x0a
        /*006a*/ 	.short	(.L_19 - .L_18)
	.align		4
.L_18:
        /*006c*/ 	.word	index@(.nv.constant0._Z12vecAddKernelPKfS0_Pfl)
        /*0070*/ 	.short	0x0380
        /*0072*/ 	.short	0x0020


	//----- nvinfo : EIATTR_SW_WAR
	.align		4
.L_19:
        /*0074*/ 	.byte	0x04, 0x36
        /*0076*/ 	.short	(.L_21 - .L_20)
.L_20:
        /*0078*/ 	.word	0x00000008
.L_21:


//--------------------- .nv.callgraph             --------------------------
	.section	.nv.callgraph,"",@"SHT_CUDA_CALLGRAPH"
	.align	4
	.sectionentsize	8
	.align		4
        /*0000*/ 	.word	0x00000000
	.align		4
        /*0004*/ 	.word	0xffffffff
	.align		4
        /*0008*/ 	.word	0x00000000
	.align		4
        /*000c*/ 	.word	0xfffffffe
	.align		4
        /*0010*/ 	.word	0x00000000
	.align		4
        /*0014*/ 	.word	0xfffffffd
	.align		4
        /*0018*/ 	.word	0x00000000
	.align		4
        /*001c*/ 	.word	0xfffffffc


//--------------------- .text._Z12vecAddKernelPKfS0_Pfl --------------------------
	.section	.text._Z12vecAddKernelPKfS0_Pfl,"ax",@progbits
	.align	128
        .global         _Z12vecAddKernelPKfS0_Pfl
        .type           _Z12vecAddKernelPKfS0_Pfl,@function
        .size           _Z12vecAddKernelPKfS0_Pfl,(.L_x_1 - _Z12vecAddKernelPKfS0_Pfl)
        .other          _Z12vecAddKernelPKfS0_Pfl,@"STO_CUDA_ENTRY STV_DEFAULT"
_Z12vecAddKernelPKfS0_Pfl:
.text._Z12vecAddKernelPKfS0_Pfl:
[----:B------:R-:W-:Y:S01]  /*0000*/  LDC R1, c[0x0][0x37c] ;  /* 0x0000df00ff017b82 */ /* 0x000fe20000000800 */
[----:B------:R-:W0:Y:S01]  /*0010*/  S2R R0, SR_CTAID.X ;  /* 0x0000000000007919 */ /* 0x000e220000002500 */
[----:B------:R-:W0:Y:S01]  /*0020*/  LDCU UR4, c[0x0][0x360] ;  /* 0x00006c00ff0477ac */ /* 0x000e220008000800 */
[----:B------:R-:W0:Y:S01]  /*0030*/  S2R R3, SR_TID.X ;  /* 0x0000000000037919 */ /* 0x000e220000002100 */
[----:B------:R-:W1:Y:S01]  /*0040*/  LDCU.64 UR6, c[0x0][0x398] ;  /* 0x00007300ff0677ac */ /* 0x000e620008000a00 */
[----:B0-----:R-:W-:-:S05]  /*0050*/  IMAD R0, R0, UR4, R3 ;  /* 0x0000000400007c24 */ /* 0x001fca000f8e0203 */
[----:B-1----:R-:W-:-:S04]  /*0060*/  ISETP.GE.U32.AND P0, PT, R0, UR6, PT ;  /* 0x0000000600007c0c */ /* 0x002fc8000bf06070 */
[----:B------:R-:W-:-:S13]  /*0070*/  ISETP.GE.AND.EX P0, PT, RZ, UR7, PT, P0 ;  /* 0x00000007ff007c0c */ /* 0x000fda000bf06300 */
[----:B------:R-:W-:Y:S05]  /*0080*/  @P0 EXIT ;  /* 0x000000000000094d */ /* 0x000fea0003800000 */
[----:B------:R-:W0:Y:S01]  /*0090*/  LDCU.128 UR8, c[0x0][0x380] ;  /* 0x00007000ff0877ac */ /* 0x000e220008000c00 */
[----:B------:R-:W-:Y:S01]  /*00a0*/  IMAD.SHL.U32 R6, R0, 0x4, RZ ;  /* 0x0000000400067824 */ /* 0x000fe200078e00ff */
[----:B------:R-:W-:Y:S01]  /*00b0*/  SHF.R.U32.HI R0, RZ, 0x1e, R0 ;  /* 0x0000001eff007819 */ /* 0x000fe20000011600 */
[----:B------:R-:W1:Y:S01]  /*00c0*/  LDCU.64 UR4, c[0x0][0x358] ;  /* 0x00006b00ff0477ac */ /* 0x000e620008000a00 */
[----:B------:R-:W2:Y:S02]  /*00d0*/  LDCU.64 UR6, c[0x0][0x390] ;  /* 0x00007200ff0677ac */ /* 0x000ea40008000a00 */
[C---:B0-----:R-:W-:Y:S02]  /*00e0*/  IADD3 R4, P1, PT, R6.reuse, UR10, RZ ;  /* 0x0000000a06047c10 */ /* 0x041fe4000ff3e0ff */
[----:B------:R-:W-:Y:S02]  /*00f0*/  IADD3 R2, P0, PT, R6, UR8, RZ ;  /* 0x0000000806027c10 */ /* 0x000fe4000ff1e0ff */
[----:B------:R-:W-:-:S02]  /*0100*/  IADD3.X R5, PT, PT, R0, UR11, RZ, P1, !PT ;  /* 0x0000000b00057c10 */ /* 0x000fc40008ffe4ff */
[----:B------:R-:W-:-:S04]  /*0110*/  IADD3.X R3, PT, PT, R0, UR9, RZ, P0, !PT ;  /* 0x0000000900037c10 */ /* 0x000fc800087fe4ff */
[----:B-1----:R-:W3:Y:S04]  /*0120*/  LDG.E R5, desc[UR4][R4.64] ;  /* 0x0000000404057981 */ /* 0x002ee8000c1e1900 */
[----:B------:R-:W3:Y:S01]  /*0130*/  LDG.E R2, desc[UR4][R2.64] ;  /* 0x0000000402027981 */ /* 0x000ee2000c1e1900 */
[----:B--2---:R-:W-:-:S04]  /*0140*/  IADD3 R6, P0, PT, R6, UR6, RZ ;  /* 0x0000000606067c10 */ /* 0x004fc8000ff1e0ff */
[----:B------:R-:W-:Y:S01]  /*0150*/  IADD3.X R7, PT, PT, R0, UR7, RZ, P0, !PT ;  /* 0x0000000700077c10 */ /* 0x000fe200087fe4ff */
[----:B---3--:R-:W-:-:S05]  /*0160*/  FADD R9, R2, R5 ;  /* 0x0000000502097221 */ /* 0x008fca0000000000 */
[----:B------:R-:W-:Y:S01]  /*0170*/  STG.E desc[UR4][R6.64], R9 ;  /* 0x0000000906007986 */ /* 0x000fe2000c101904 */
[----:B------:R-:W-:Y:S05]  /*0180*/  EXIT ;  /* 0x000000000000794d */ /* 0x000fea0003800000 */
.L_x_0:
[----:B------:R-:W-:-:S00]  /*0190*/  BRA `(.L_x_0) ;  /* 0xfffffffc00fc7947 */ /* 0x000fc0000383ffff */
[----:B------:R-:W-:-:S00]  /*01a0*/  NOP ;  /* 0x0000000000007918 */ /* 0x000fc00000000000 */
        /* <DEDUP_REMOVED lines=13> */
.L_x_1:


//--------------------- .nv.shared.reserved.0     --------------------------
	.section	.nv.shared.reserved.0,"aw",@nobits
	.weak		__nv_reservedSMEM_offset_0_alias
	.size		__nv_reservedSMEM_offset_0_alias, 0, 64
	.other		__nv_reservedSMEM_offset_0_alias,@"STO_CUDA_RESERVED_SHARED STV_DEFAULT"
__nv_reservedSMEM_offset_0_alias:
	.zero		0
	.zero		64


//--------------------- .nv.constant0._Z12vecAddKernelPKfS0_Pfl --------------------------
	.section	.nv.constant0._Z12vecAddKernelPKfS0_Pfl,"a",@progbits
	.sectionflags	@""
	.align	4
.nv.constant0._Z12vecAddKernelPKfS0_Pfl:
	.zero		928


//--------------------- SYMBOLS --------------------------

	.type		.nv.reservedSmem.offset0,@object
	.size		.nv.reservedSmem.offset0,0x4
